//
// Generated by NVIDIA NVVM Compiler
//
// Compiler Build ID: CL-36424714
// Cuda compilation tools, release 13.0, V13.0.88
// Based on NVVM 20.0.0
//

.version 9.0
.target sm_100
.address_size 64

	// .globl	_Z7j2d25ptPdS_i

.visible .entry _Z7j2d25ptPdS_i(
	.param .u64 .ptr .align 1 _Z7j2d25ptPdS_i_param_0,
	.param .u64 .ptr .align 1 _Z7j2d25ptPdS_i_param_1,
	.param .u32 _Z7j2d25ptPdS_i_param_2
)
{
	.reg .pred 	%p<6>;
	.reg .b32 	%r<29>;
	.reg .b64 	%rd<22>;
	.reg .b64 	%fd<131>;

	ld.param.u32 	%r2, [_Z7j2d25ptPdS_i_param_2];
	mov.u32 	%r3, %ctaid.x;
	mov.u32 	%r4, %ntid.x;
	mul.lo.s32 	%r5, %r3, %r4;
	max.u32 	%r6, %r5, 2;
	mov.u32 	%r7, %tid.x;
	add.s32 	%r1, %r6, %r7;
	mov.u32 	%r8, %ctaid.y;
	mov.u32 	%r9, %ntid.y;
	mul.lo.s32 	%r10, %r8, %r9;
	shl.b32 	%r11, %r10, 2;
	setp.eq.s32 	%p1, %r8, 0;
	selp.b32 	%r12, 2, %r11, %p1;
	mov.u32 	%r13, %tid.y;
	shl.b32 	%r14, %r13, 2;
	add.s32 	%r15, %r12, %r14;
	setp.eq.s32 	%p2, %r15, 0;
	add.s32 	%r16, %r2, -3;
	max.s32 	%r17, %r1, %r15;
	setp.gt.s32 	%p3, %r17, %r16;
	or.pred  	%p4, %p3, %p2;
	@%p4 bra 	$L__BB0_2;
	ld.param.u64 	%rd21, [_Z7j2d25ptPdS_i_param_1];
	ld.param.u64 	%rd20, [_Z7j2d25ptPdS_i_param_0];
	cvta.to.global.u64 	%rd3, %rd20;
	cvta.to.global.u64 	%rd4, %rd21;
	mov.u32 	%r18, %ctaid.y;
	setp.eq.s32 	%p5, %r18, 0;
	mov.u32 	%r19, %ntid.y;
	mul.lo.s32 	%r20, %r18, %r19;
	shl.b32 	%r21, %r20, 2;
	selp.b32 	%r22, 2, %r21, %p5;
	mov.u32 	%r23, %tid.y;
	shl.b32 	%r24, %r23, 2;
	add.s32 	%r25, %r22, %r24;
	mul.wide.u32 	%rd5, %r25, 65568;
	add.s64 	%rd6, %rd3, %rd5;
	mul.wide.u32 	%rd7, %r1, 8;
	add.s64 	%rd8, %rd6, %rd7;
	ld.global.nc.f64 	%fd1, [%rd8+-131136];
	ld.global.nc.f64 	%fd2, [%rd8+131136];
	add.f64 	%fd3, %fd1, %fd2;
	add.s32 	%r26, %r1, -2;
	mul.wide.u32 	%rd9, %r26, 8;
	add.s64 	%rd10, %rd6, %rd9;
	ld.global.nc.f64 	%fd4, [%rd10+-131136];
	ld.global.nc.f64 	%fd5, [%rd8+-131120];
	add.f64 	%fd6, %fd4, %fd5;
	ld.global.nc.f64 	%fd7, [%rd10+131136];
	add.f64 	%fd8, %fd6, %fd7;
	ld.global.nc.f64 	%fd9, [%rd8+131152];
	add.f64 	%fd10, %fd8, %fd9;
	mul.f64 	%fd11, %fd10, 0d3FB999999999999A;
	fma.rn.f64 	%fd12, %fd3, 0d3FD3333333333333, %fd11;
	add.s32 	%r27, %r1, -1;
	mul.wide.u32 	%rd11, %r27, 8;
	add.s64 	%rd12, %rd6, %rd11;
	ld.global.nc.f64 	%fd13, [%rd12+-131136];
	ld.global.nc.f64 	%fd14, [%rd8+-131128];
	add.f64 	%fd15, %fd13, %fd14;
	ld.global.nc.f64 	%fd16, [%rd12+131136];
	add.f64 	%fd17, %fd15, %fd16;
	ld.global.nc.f64 	%fd18, [%rd8+131144];
	add.f64 	%fd19, %fd17, %fd18;
	fma.rn.f64 	%fd20, %fd19, 0d3FC999999999999A, %fd12;
	add.s32 	%r28, %r25, -1;
	mul.wide.u32 	%rd13, %r28, 65568;
	add.s64 	%rd14, %rd3, %rd13;
	add.s64 	%rd15, %rd14, %rd7;
	ld.global.nc.f64 	%fd21, [%rd15];
	ld.global.nc.f64 	%fd22, [%rd8+65568];
	add.f64 	%fd23, %fd21, %fd22;
	fma.rn.f64 	%fd24, %fd23, 0d3FF4CCCCCCCCCCCD, %fd20;
	ld.global.nc.f64 	%fd25, [%rd10];
	ld.global.nc.f64 	%fd26, [%rd8+16];
	add.f64 	%fd27, %fd25, %fd26;
	fma.rn.f64 	%fd28, %fd27, 0d4000CCCCCCCCCCCD, %fd24;
	ld.global.nc.f64 	%fd29, [%rd12];
	ld.global.nc.f64 	%fd30, [%rd8+8];
	add.f64 	%fd31, %fd29, %fd30;
	fma.rn.f64 	%fd32, %fd31, 0d400199999999999A, %fd28;
	add.s64 	%rd16, %rd14, %rd9;
	ld.global.nc.f64 	%fd33, [%rd16];
	ld.global.nc.f64 	%fd34, [%rd15+16];
	add.f64 	%fd35, %fd33, %fd34;
	ld.global.nc.f64 	%fd36, [%rd10+65568];
	add.f64 	%fd37, %fd35, %fd36;
	ld.global.nc.f64 	%fd38, [%rd8+65584];
	add.f64 	%fd39, %fd37, %fd38;
	fma.rn.f64 	%fd40, %fd39, 0d3FF199999999999A, %fd32;
	add.s64 	%rd17, %rd14, %rd11;
	ld.global.nc.f64 	%fd41, [%rd17];
	ld.global.nc.f64 	%fd42, [%rd15+8];
	add.f64 	%fd43, %fd41, %fd42;
	ld.global.nc.f64 	%fd44, [%rd12+65568];
	add.f64 	%fd45, %fd43, %fd44;
	ld.global.nc.f64 	%fd46, [%rd8+65576];
	add.f64 	%fd47, %fd45, %fd46;
	fma.rn.f64 	%fd48, %fd47, 0d3FF3333333333333, %fd40;
	ld.global.nc.f64 	%fd49, [%rd8];
	fma.rn.f64 	%fd50, %fd49, 0d4002666666666666, %fd48;
	ld.global.nc.f64 	%fd51, [%rd10+196704];
	add.f64 	%fd52, %fd35, %fd51;
	ld.global.nc.f64 	%fd53, [%rd8+196720];
	add.f64 	%fd54, %fd52, %fd53;
	ld.global.nc.f64 	%fd55, [%rd12+196704];
	add.f64 	%fd56, %fd43, %fd55;
	ld.global.nc.f64 	%fd57, [%rd8+196712];
	add.f64 	%fd58, %fd56, %fd57;
	mul.f64 	%fd59, %fd58, 0d3FC999999999999A;
	fma.rn.f64 	%fd60, %fd54, 0d3FB999999999999A, %fd59;
	ld.global.nc.f64 	%fd61, [%rd8+196704];
	add.f64 	%fd62, %fd21, %fd61;
	fma.rn.f64 	%fd63, %fd62, 0d3FD3333333333333, %fd60;
	add.f64 	%fd64, %fd27, %fd7;
	add.f64 	%fd65, %fd64, %fd9;
	fma.rn.f64 	%fd66, %fd65, 0d3FF199999999999A, %fd63;
	add.f64 	%fd67, %fd31, %fd16;
	add.f64 	%fd68, %fd67, %fd18;
	fma.rn.f64 	%fd69, %fd68, 0d3FF3333333333333, %fd66;
	add.f64 	%fd70, %fd49, %fd2;
	fma.rn.f64 	%fd71, %fd70, 0d3FF4CCCCCCCCCCCD, %fd69;
	add.f64 	%fd72, %fd36, %fd38;
	fma.rn.f64 	%fd73, %fd72, 0d4000CCCCCCCCCCCD, %fd71;
	add.f64 	%fd74, %fd44, %fd46;
	fma.rn.f64 	%fd75, %fd74, 0d400199999999999A, %fd73;
	fma.rn.f64 	%fd76, %fd22, 0d4002666666666666, %fd75;
	ld.global.nc.f64 	%fd77, [%rd10+262272];
	add.f64 	%fd78, %fd27, %fd77;
	ld.global.nc.f64 	%fd79, [%rd8+262288];
	add.f64 	%fd80, %fd78, %fd79;
	add.f64 	%fd81, %fd77, %fd79;
	ld.global.nc.f64 	%fd82, [%rd12+262272];
	add.f64 	%fd83, %fd31, %fd82;
	ld.global.nc.f64 	%fd84, [%rd8+262280];
	add.f64 	%fd85, %fd83, %fd84;
	add.f64 	%fd86, %fd82, %fd84;
	mul.f64 	%fd87, %fd85, 0d3FC999999999999A;
	fma.rn.f64 	%fd88, %fd80, 0d3FB999999999999A, %fd87;
	ld.global.nc.f64 	%fd89, [%rd8+262272];
	add.f64 	%fd90, %fd49, %fd89;
	fma.rn.f64 	%fd91, %fd90, 0d3FD3333333333333, %fd88;
	add.f64 	%fd92, %fd72, %fd51;
	add.f64 	%fd93, %fd92, %fd53;
	add.f64 	%fd94, %fd51, %fd53;
	fma.rn.f64 	%fd95, %fd93, 0d3FF199999999999A, %fd91;
	add.f64 	%fd96, %fd74, %fd55;
	add.f64 	%fd97, %fd96, %fd57;
	add.f64 	%fd98, %fd55, %fd57;
	fma.rn.f64 	%fd99, %fd97, 0d3FF3333333333333, %fd95;
	add.f64 	%fd100, %fd22, %fd61;
	fma.rn.f64 	%fd101, %fd100, 0d3FF4CCCCCCCCCCCD, %fd99;
	add.f64 	%fd102, %fd81, %fd7;
	add.f64 	%fd103, %fd7, %fd9;
	add.f64 	%fd104, %fd102, %fd9;
	fma.rn.f64 	%fd105, %fd103, 0d4000CCCCCCCCCCCD, %fd101;
	add.f64 	%fd106, %fd86, %fd16;
	add.f64 	%fd107, %fd16, %fd18;
	add.f64 	%fd108, %fd106, %fd18;
	fma.rn.f64 	%fd109, %fd107, 0d400199999999999A, %fd105;
	fma.rn.f64 	%fd110, %fd2, 0d4002666666666666, %fd109;
	add.f64 	%fd111, %fd89, %fd2;
	mul.f64 	%fd112, %fd104, 0d3FF199999999999A;
	fma.rn.f64 	%fd113, %fd61, 0d4002666666666666, %fd112;
	fma.rn.f64 	%fd114, %fd108, 0d3FF3333333333333, %fd113;
	ld.global.nc.f64 	%fd115, [%rd10+327840];
	add.f64 	%fd116, %fd72, %fd115;
	ld.global.nc.f64 	%fd117, [%rd8+327856];
	add.f64 	%fd118, %fd116, %fd117;
	fma.rn.f64 	%fd119, %fd118, 0d3FB999999999999A, %fd114;
	ld.global.nc.f64 	%fd120, [%rd12+327840];
	add.f64 	%fd121, %fd74, %fd120;
	ld.global.nc.f64 	%fd122, [%rd8+327848];
	add.f64 	%fd123, %fd121, %fd122;
	fma.rn.f64 	%fd124, %fd123, 0d3FC999999999999A, %fd119;
	fma.rn.f64 	%fd125, %fd111, 0d3FF4CCCCCCCCCCCD, %fd124;
	fma.rn.f64 	%fd126, %fd94, 0d4000CCCCCCCCCCCD, %fd125;
	fma.rn.f64 	%fd127, %fd98, 0d400199999999999A, %fd126;
	ld.global.nc.f64 	%fd128, [%rd8+327840];
	add.f64 	%fd129, %fd22, %fd128;
	fma.rn.f64 	%fd130, %fd129, 0d3FD3333333333333, %fd127;
	add.s64 	%rd18, %rd4, %rd5;
	add.s64 	%rd19, %rd18, %rd7;
	st.global.f64 	[%rd19], %fd50;
	st.global.f64 	[%rd19+65568], %fd76;
	st.global.f64 	[%rd19+131136], %fd110;
	st.global.f64 	[%rd19+196704], %fd130;
$L__BB0_2:
	ret;

}


// ===== COMPILED SASS (sm_100) =====

	.target	sm_100

	.elftype	@"ET_EXEC"


//--------------------- .note.nv.tkinfo           --------------------------
	.section	.note.nv.tkinfo,"",@"SHT_NOTE"
	.sectionflags	@"SHF_NOTE_NV_TKINFO"
	.tkinfo
        /*0018*/ 	.word	0x00000002
        /*0030*/ 	.string	""
        /*0030*/ 	.string	"ptxas"
        /*0030*/ 	.string	"Cuda compilation tools, release 13.0, V13.0.88"
        /*0030*/ 	.string	"Build cuda_13.0.r13.0/compiler.36424714_0"
        /*0030*/ 	.string	"-arch sm_100 -m 64 "



//--------------------- .note.nv.cuinfo           --------------------------
	.section	.note.nv.cuinfo,"",@"SHT_NOTE"
	.sectionflags	@"SHF_NOTE_NV_CUINFO"
        /*0018*/ 	.short	0x0002
        /*001a*/ 	.short	0x0064
        /*001c*/ 	.short	0x0082
	.zero		2


//--------------------- .nv.info                  --------------------------
	.section	.nv.info,"",@"SHT_CUDA_INFO"
	.align	4


	//----- nvinfo : EIATTR_REGCOUNT
	.align		4
        /*0000*/ 	.byte	0x04, 0x2f
        /*0002*/ 	.short	(.L_1 - .L_0)
	.align		4
.L_0:
        /*0004*/ 	.word	index@(_Z7j2d25ptPdS_i)
        /*0008*/ 	.word	0x00000037


	//----- nvinfo : EIATTR_FRAME_SIZE
	.align		4
.L_1:
        /*000c*/ 	.byte	0x04, 0x11
        /*000e*/ 	.short	(.L_3 - .L_2)
	.align		4
.L_2:
        /*0010*/ 	.word	index@(_Z7j2d25ptPdS_i)
        /*0014*/ 	.word	0x00000000


	//----- nvinfo : EIATTR_MIN_STACK_SIZE
	.align		4
.L_3:
        /*0018*/ 	.byte	0x04, 0x12
        /*001a*/ 	.short	(.L_5 - .L_4)
	.align		4
.L_4:
        /*001c*/ 	.word	index@(_Z7j2d25ptPdS_i)
        /*0020*/ 	.word	0x00000000
.L_5:


//--------------------- .nv.compat                --------------------------
	.section	.nv.compat,"",@"SHT_CUDA_COMPAT_INFO"
	.align	4
        /*0000*/ 	.byte	0x02, 0x09, 0x00, 0x00, 0x02, 0x02, 0x01, 0x00, 0x02, 0x05, 0x05, 0x00, 0x03, 0x07, 0x01, 0x01
        /*0010*/ 	.byte	0x02, 0x03, 0x00, 0x00, 0x02, 0x06, 0x01, 0x00, 0x04, 0x0b, 0x08, 0x00, 0x01, 0x00, 0x00, 0x00
        /*0020*/ 	.byte	0x00, 0x00, 0x00, 0x00


//--------------------- .nv.info._Z7j2d25ptPdS_i  --------------------------
	.section	.nv.info._Z7j2d25ptPdS_i,"",@"SHT_CUDA_INFO"
	.sectionflags	@""
	.align	4


	//----- nvinfo : EIATTR_CUDA_API_VERSION
	.align		4
        /*0000*/ 	.byte	0x04, 0x37
        /*0002*/ 	.short	(.L_7 - .L_6)
.L_6:
        /*0004*/ 	.word	0x00000082


	//----- nvinfo : EIATTR_KPARAM_INFO
	.align		4
.L_7:
        /*0008*/ 	.byte	0x04, 0x17
        /*000a*/ 	.short	(.L_9 - .L_8)
.L_8:
        /*000c*/ 	.word	0x00000000
        /*0010*/ 	.short	0x0002
        /*0012*/ 	.short	0x0010
        /*0014*/ 	.byte	0x00, 0xf0, 0x11, 0x00


	//----- nvinfo : EIATTR_KPARAM_INFO
	.align		4
.L_9:
        /*0018*/ 	.byte	0x04, 0x17
        /*001a*/ 	.short	(.L_11 - .L_10)
.L_10:
        /*001c*/ 	.word	0x00000000
        /*0020*/ 	.short	0x0001
        /*0022*/ 	.short	0x0008
        /*0024*/ 	.byte	0x00, 0xf5, 0x21, 0x00


	//----- nvinfo : EIATTR_KPARAM_INFO
	.align		4
.L_11:
        /*0028*/ 	.byte	0x04, 0x17
        /*002a*/ 	.short	(.L_13 - .L_12)
.L_12:
        /*002c*/ 	.word	0x00000000
        /*0030*/ 	.short	0x0000
        /*0032*/ 	.short	0x0000
        /*0034*/ 	.byte	0x00, 0xf5, 0x21, 0x00


	//----- nvinfo : EIATTR_SPARSE_MMA_MASK
	.align		4
.L_13:
        /*0038*/ 	.byte	0x03, 0x50
        /*003a*/ 	.short	0x0000


	//----- nvinfo : EIATTR_MAXREG_COUNT
	.align		4
        /*003c*/ 	.byte	0x03, 0x1b
        /*003e*/ 	.short	0x00ff


	//----- nvinfo : EIATTR_MERCURY_ISA_VERSION
	.align		4
        /*0040*/ 	.byte	0x03, 0x5f
        /*0042*/ 	.short	0x0101


	//----- nvinfo : EIATTR_VRC_CTA_INIT_COUNT
	.align		4
        /*0044*/ 	.byte	0x02, 0x4a
	.zero		1
	.zero		1


	//----- nvinfo : EIATTR_EXIT_INSTR_OFFSETS
	.align		4
        /*0048*/ 	.byte	0x04, 0x1c
        /*004a*/ 	.short	(.L_15 - .L_14)


	//   ....[0]....
.L_14:
        /*004c*/ 	.word	0x00000150


	//   ....[1]....
        /*0050*/ 	.word	0x00000d00


	//----- nvinfo : EIATTR_CBANK_PARAM_SIZE
	.align		4
.L_15:
        /*0054*/ 	.byte	0x03, 0x19
        /*0056*/ 	.short	0x0014


	//----- nvinfo : EIATTR_PARAM_CBANK
	.align		4
        /*0058*/ 	.byte	0x04, 0x0a
        /*005a*/ 	.short	(.L_17 - .L_16)
	.align		4
.L_16:
        /*005c*/ 	.word	index@(.nv.constant0._Z7j2d25ptPdS_i)
        /*0060*/ 	.short	0x0380
        /*0062*/ 	.short	0x0014


	//----- nvinfo : EIATTR_SW_WAR
	.align		4
.L_17:
        /*0064*/ 	.byte	0x04, 0x36
        /*0066*/ 	.short	(.L_19 - .L_18)
.L_18:
        /*0068*/ 	.word	0x00000008
.L_19:


//--------------------- .nv.callgraph             --------------------------
	.section	.nv.callgraph,"",@"SHT_CUDA_CALLGRAPH"
	.align	4
	.sectionentsize	8
	.align		4
        /*0000*/ 	.word	0x00000000
	.align		4
        /*0004*/ 	.word	0xffffffff
	.align		4
        /*0008*/ 	.word	0x00000000
	.align		4
        /*000c*/ 	.word	0xfffffffe
	.align		4
        /*0010*/ 	.word	0x00000000
	.align		4
        /*0014*/ 	.word	0xfffffffd
	.align		4
        /*0018*/ 	.word	0x00000000
	.align		4
        /*001c*/ 	.word	0xfffffffc


//--------------------- .text._Z7j2d25ptPdS_i     --------------------------
	.section	.text._Z7j2d25ptPdS_i,"ax",@progbits
	.align	128
        .global         _Z7j2d25ptPdS_i
        .type           _Z7j2d25ptPdS_i,@function
        .size           _Z7j2d25ptPdS_i,(.L_x_1 - _Z7j2d25ptPdS_i)
        .other          _Z7j2d25ptPdS_i,@"STO_CUDA_ENTRY STV_DEFAULT"
_Z7j2d25ptPdS_i:
.text._Z7j2d25ptPdS_i:
[----:B------:R-:W-:Y:S08]  /*0000*/  LDC R1, c[0x0][0x37c] ;  /* 0x0000df00ff017b82 */ /* 0x000ff00000000800 */
[----:B------:R-:W0:Y:S01]  /*0010*/  S2UR UR8, SR_CTAID.Y ;  /* 0x00000000000879c3 */ /* 0x000e220000002600 */
[----:B------:R-:W1:Y:S01]  /*0020*/  LDCU UR6, c[0x0][0x360] ;  /* 0x00006c00ff0677ac */ /* 0x000e620008000800 */
[----:B------:R-:W2:Y:S01]  /*0030*/  S2R R52, SR_TID.Y ;  /* 0x0000000000347919 */ /* 0x000ea20000002200 */
[----:B------:R-:W0:Y:S01]  /*0040*/  LDCU UR5, c[0x0][0x364] ;  /* 0x00006c80ff0577ac */ /* 0x000e220008000800 */
[----:B------:R-:W3:Y:S04]  /*0050*/  S2R R0, SR_TID.X ;  /* 0x0000000000007919 */ /* 0x000ee80000002100 */
[----:B------:R-:W1:Y:S01]  /*0060*/  S2UR UR4, SR_CTAID.X ;  /* 0x00000000000479c3 */ /* 0x000e620000002500 */
[----:B------:R-:W4:Y:S01]  /*0070*/  LDCU UR7, c[0x0][0x390] ;  /* 0x00007200ff0777ac */ /* 0x000f220008000800 */
[----:B0-----:R-:W-:-:S02]  /*0080*/  UIMAD UR5, UR8, UR5, URZ ;  /* 0x00000005080572a4 */ /* 0x001fc4000f8e02ff */
[----:B------:R-:W-:Y:S02]  /*0090*/  UISETP.NE.AND UP0, UPT, UR8, URZ, UPT ;  /* 0x000000ff0800728c */ /* 0x000fe4000bf05270 */
[----:B------:R-:W-:Y:S02]  /*00a0*/  USHF.L.U32 UR5, UR5, 0x2, URZ ;  /* 0x0000000205057899 */ /* 0x000fe400080006ff */
[----:B-1----:R-:W-:Y:S02]  /*00b0*/  UIMAD UR4, UR4, UR6, URZ ;  /* 0x00000006040472a4 */ /* 0x002fe4000f8e02ff */
[----:B------:R-:W-:Y:S02]  /*00c0*/  USEL UR5, UR5, 0x2, UP0 ;  /* 0x0000000205057887 */ /* 0x000fe40008000000 */
[----:B------:R-:W-:-:S04]  /*00d0*/  UISETP.LT.U32.AND UP1, UPT, UR4, 0x2, UPT ;  /* 0x000000020400788c */ /* 0x000fc8000bf21070 */
[----:B------:R-:W-:Y:S01]  /*00e0*/  USEL UR4, UR4, 0x2, !UP1 ;  /* 0x0000000204047887 */ /* 0x000fe2000c800000 */
[----:B--2---:R-:W-:-:S04]  /*00f0*/  LEA R3, R52, UR5, 0x2 ;  /* 0x0000000534037c11 */ /* 0x004fc8000f8e10ff */
[----:B------:R-:W-:Y:S02]  /*0100*/  ISETP.NE.AND P0, PT, R3, RZ, PT ;  /* 0x000000ff0300720c */ /* 0x000fe40003f05270 */
[----:B---3--:R-:W-:Y:S01]  /*0110*/  IADD3 R0, PT, PT, R0, UR4, RZ ;  /* 0x0000000400007c10 */ /* 0x008fe2000fffe0ff */
[----:B----4-:R-:W-:-:S03]  /*0120*/  UIADD3 UR4, UPT, UPT, UR7, -0x3, URZ ;  /* 0xfffffffd07047890 */ /* 0x010fc6000fffe0ff */
[----:B------:R-:W-:-:S04]  /*0130*/  VIMNMX R3, PT, PT, R0, R3, !PT ;  /* 0x0000000300037248 */ /* 0x000fc80007fe0100 */
[----:B------:R-:W-:-:S13]  /*0140*/  ISETP.GT.OR P0, PT, R3, UR4, !P0 ;  /* 0x0000000403007c0c */ /* 0x000fda000c704670 */
[----:B------:R-:W-:Y:S05]  /*0150*/  @P0 EXIT ;  /* 0x000000000000094d */ /* 0x000fea0003800000 */
[----:B------:R-:W0:Y:S01]  /*0160*/  LDCU UR4, c[0x0][0x364] ;  /* 0x00006c80ff0477ac */ /* 0x000e220008000800 */
[----:B------:R-:W1:Y:S01]  /*0170*/  LDC.64 R12, c[0x0][0x380] ;  /* 0x0000e000ff0c7b82 */ /* 0x000e620000000a00 */
[----:B------:R-:W-:Y:S01]  /*0180*/  IADD3 R29, PT, PT, R0, -0x2, RZ ;  /* 0xfffffffe001d7810 */ /* 0x000fe20007ffe0ff */
[----:B------:R-:W2:Y:S01]  /*0190*/  LDCU.64 UR6, c[0x0][0x358] ;  /* 0x00006b00ff0677ac */ /* 0x000ea20008000a00 */
[----:B0-----:R-:W-:-:S04]  /*01a0*/  UIMAD UR4, UR8, UR4, URZ ;  /* 0x00000004080472a4 */ /* 0x001fc8000f8e02ff */
[----:B------:R-:W-:-:S04]  /*01b0*/  USHF.L.U32 UR4, UR4, 0x2, URZ ;  /* 0x0000000204047899 */ /* 0x000fc800080006ff */
[----:B------:R-:W-:-:S06]  /*01c0*/  USEL UR4, UR4, 0x2, UP0 ;  /* 0x0000000204047887 */ /* 0x000fcc0008000000 */
[----:B------:R-:W-:-:S05]  /*01d0*/  LEA R52, R52, UR4, 0x2 ;  /* 0x0000000434347c11 */ /* 0x000fca000f8e10ff */
[----:B-1----:R-:W-:-:S04]  /*01e0*/  IMAD.WIDE.U32 R6, R52, 0x10020, R12 ;  /* 0x0001002034067825 */ /* 0x002fc800078e000c */
[----:B------:R-:W-:-:S04]  /*01f0*/  IMAD.WIDE.U32 R2, R29, 0x8, R6 ;  /* 0x000000081d027825 */ /* 0x000fc800078e0006 */
[C---:B------:R-:W-:Y:S01]  /*0200*/  IMAD.WIDE.U32 R4, R0.reuse, 0x8, R6 ;  /* 0x0000000800047825 */ /* 0x040fe200078e0006 */
[----:B--2---:R-:W2:Y:S04]  /*0210*/  LDG.E.64.CONSTANT R20, desc[UR6][R2.64+-0x20040] ;  /* 0xfdffc00602147981 */ /* 0x004ea8000c1e9b00 */
[----:B------:R-:W2:Y:S01]  /*0220*/  LDG.E.64.CONSTANT R22, desc[UR6][R4.64+-0x20030] ;  /* 0xfdffd00604167981 */ /* 0x000ea2000c1e9b00 */
[----:B------:R-:W-:-:S03]  /*0230*/  IADD3 R37, PT, PT, R0, -0x1, RZ ;  /* 0xffffffff00257810 */ /* 0x000fc60007ffe0ff */
[----:B------:R-:W3:Y:S02]  /*0240*/  LDG.E.64.CONSTANT R32, desc[UR6][R2.64+0x20040] ;  /* 0x0200400602207981 */ /* 0x000ee4000c1e9b00 */
[----:B------:R-:W-:Y:S02]  /*0250*/  IMAD.WIDE.U32 R6, R37, 0x8, R6 ;  /* 0x0000000825067825 */ /* 0x000fe400078e0006 */
[----:B------:R-:W4:Y:S04]  /*0260*/  LDG.E.64.CONSTANT R42, desc[UR6][R4.64+-0x20038] ;  /* 0xfdffc806042a7981 */ /* 0x000f28000c1e9b00 */
[----:B------:R-:W4:Y:S04]  /*0270*/  LDG.E.64.CONSTANT R40, desc[UR6][R6.64+-0x20040] ;  /* 0xfdffc00606287981 */ /* 0x000f28000c1e9b00 */
[----:B------:R-:W5:Y:S01]  /*0280*/  LDG.E.64.CONSTANT R34, desc[UR6][R4.64+0x20050] ;  /* 0x0200500604227981 */ /* 0x000f62000c1e9b00 */
[----:B------:R-:W-:-:S03]  /*0290*/  IADD3 R11, PT, PT, R52, -0x1, RZ ;  /* 0xffffffff340b7810 */ /* 0x000fc60007ffe0ff */
[----:B------:R-:W5:Y:S04]  /*02a0*/  LDG.E.64.CONSTANT R14, desc[UR6][R4.64+-0x20040] ;  /* 0xfdffc006040e7981 */ /* 0x000f68000c1e9b00 */
[----:B------:R-:W5:Y:S04]  /*02b0*/  LDG.E.64.CONSTANT R8, desc[UR6][R4.64+0x20040] ;  /* 0x0200400604087981 */ /* 0x000f68000c1e9b00 */
[----:B------:R-:W5:Y:S01]  /*02c0*/  LDG.E.64.CONSTANT R50, desc[UR6][R6.64+0x20040] ;  /* 0x0200400606327981 */ /* 0x000f62000c1e9b00 */
[----:B------:R-:W-:-:S03]  /*02d0*/  IMAD.WIDE.U32 R12, R11, 0x10020, R12 ;  /* 0x000100200b0c7825 */ /* 0x000fc600078e000c */
[----:B------:R-:W5:Y:S01]  /*02e0*/  LDG.E.64.CONSTANT R10, desc[UR6][R4.64+0x20048] ;  /* 0x02004806040a7981 */ /* 0x000f62000c1e9b00 */
[----:B------:R-:W-:-:S03]  /*02f0*/  IMAD.WIDE.U32 R28, R29, 0x8, R12 ;  /* 0x000000081d1c7825 */ /* 0x000fc600078e000c */
[----:B------:R-:W5:Y:S01]  /*0300*/  LDG.E.64.CONSTANT R44, desc[UR6][R2.64] ;  /* 0x00000006022c7981 */ /* 0x000f62000c1e9b00 */
[----:B------:R-:W-:-:S03]  /*0310*/  IMAD.WIDE.U32 R36, R37, 0x8, R12 ;  /* 0x0000000825247825 */ /* 0x000fc600078e000c */
[----:B------:R-:W5:Y:S01]  /*0320*/  LDG.E.64.CONSTANT R24, desc[UR6][R4.64+0x10] ;  /* 0x0000100604187981 */ /* 0x000f62000c1e9b00 */
[----:B------:R-:W-:-:S03]  /*0330*/  IMAD.WIDE.U32 R48, R0, 0x8, R12 ;  /* 0x0000000800307825 */ /* 0x000fc600078e000c */
[----:B------:R-:W5:Y:S04]  /*0340*/  LDG.E.64.CONSTANT R28, desc[UR6][R28.64] ;  /* 0x000000061c1c7981 */ /* 0x000f68000c1e9b00 */
[----:B------:R-:W5:Y:S04]  /*0350*/  LDG.E.64.CONSTANT R12, desc[UR6][R4.64+0x10020] ;  /* 0x01002006040c7981 */ /* 0x000f68000c1e9b00 */
[----:B------:R-:W5:Y:S04]  /*0360*/  LDG.E.64.CONSTANT R38, desc[UR6][R48.64+0x10] ;  /* 0x0000100630267981 */ /* 0x000f68000c1e9b00 */
[----:B------:R-:W5:Y:S04]  /*0370*/  LDG.E.64.CONSTANT R30, desc[UR6][R48.64] ;  /* 0x00000006301e7981 */ /* 0x000f68000c1e9b00 */
[----:B------:R-:W5:Y:S04]  /*0380*/  LDG.E.64.CONSTANT R36, desc[UR6][R36.64] ;  /* 0x0000000624247981 */ /* 0x000f68000c1e9b00 */
[----:B------:R-:W5:Y:S04]  /*0390*/  LDG.E.64.CONSTANT R16, desc[UR6][R48.64+0x8] ;  /* 0x0000080630107981 */ /* 0x000f68000c1e9b00 */
[----:B------:R-:W5:Y:S04]  /*03a0*/  LDG.E.64.CONSTANT R18, desc[UR6][R2.64+0x10020] ;  /* 0x0100200602127981 */ /* 0x000f68000c1e9b00 */
[----:B------:R-:W5:Y:S04]  /*03b0*/  LDG.E.64.CONSTANT R46, desc[UR6][R6.64] ;  /* 0x00000006062e7981 */ /* 0x000f68000c1e9b00 */
[----:B------:R-:W5:Y:S01]  /*03c0*/  LDG.E.64.CONSTANT R26, desc[UR6][R4.64+0x8] ;  /* 0x00000806041a7981 */ /* 0x000f62000c1e9b00 */
[----:B------:R-:W-:Y:S01]  /*03d0*/  UMOV UR4, 0x9999999a ;  /* 0x9999999a00047882 */ /* 0x000fe20000000000 */
[----:B------:R-:W-:Y:S01]  /*03e0*/  UMOV UR5, 0x3fb99999 ;  /* 0x3fb9999900057882 */ /* 0x000fe20000000000 */
[----:B------:R-:W-:Y:S01]  /*03f0*/  UMOV UR16, 0x9999999a ;  /* 0x9999999a00107882 */ /* 0x000fe20000000000 */
[----:B------:R-:W-:Y:S01]  /*0400*/  UMOV UR17, 0x3fc99999 ;  /* 0x3fc9999900117882 */ /* 0x000fe20000000000 */
[----:B------:R-:W-:Y:S01]  /*0410*/  UMOV UR12, 0x9999999a ;  /* 0x9999999a000c7882 */ /* 0x000fe20000000000 */
[----:B------:R-:W-:Y:S01]  /*0420*/  UMOV UR13, 0x3fb99999 ;  /* 0x3fb99999000d7882 */ /* 0x000fe20000000000 */
[----:B------:R-:W-:Y:S01]  /*0430*/  UMOV UR14, 0x33333333 ;  /* 0x33333333000e7882 */ /* 0x000fe20000000000 */
[----:B------:R-:W-:Y:S01]  /*0440*/  UMOV UR15, 0x3fd33333 ;  /* 0x3fd33333000f7882 */ /* 0x000fe20000000000 */
[----:B------:R-:W5:Y:S01]  /*0450*/  LDG.E.64.CONSTANT R48, desc[UR6][R6.64+0x40080] ;  /* 0x0400800606307981 */ /* 0x000f62000c1e9b00 */
[----:B--2---:R-:W-:-:S03]  /*0460*/  DADD R22, R20, R22 ;  /* 0x0000000014167229 */ /* 0x004fc60000000016 */
[----:B------:R-:W2:Y:S05]  /*0470*/  LDG.E.64.CONSTANT R20, desc[UR6][R4.64+0x10030] ;  /* 0x0100300604147981 */ /* 0x000eaa000c1e9b00 */
[----:B---3--:R-:W-:Y:S02]  /*0480*/  DADD R22, R22, R32 ;  /* 0x0000000016167229 */ /* 0x008fe40000000020 */
[----:B----4-:R-:W-:-:S06]  /*0490*/  DADD R40, R40, R42 ;  /* 0x0000000028287229 */ /* 0x010fcc000000002a */
[----:B-----5:R-:W-:Y:S02]  /*04a0*/  DADD R22, R22, R34 ;  /* 0x0000000016167229 */ /* 0x020fe40000000022 */
[----:B------:R-:W-:-:S06]  /*04b0*/  DADD R14, R14, R8 ;  /* 0x000000000e0e7229 */ /* 0x000fcc0000000008 */
[----:B------:R-:W-:Y:S02]  /*04c0*/  DMUL R22, R22, UR4 ;  /* 0x0000000416167c28 */ /* 0x000fe40008000000 */
[----:B------:R-:W-:Y:S01]  /*04d0*/  DADD R40, R40, R50 ;  /* 0x0000000028287229 */ /* 0x000fe20000000032 */
[----:B------:R-:W-:Y:S01]  /*04e0*/  UMOV UR4, 0x33333333 ;  /* 0x3333333300047882 */ /* 0x000fe20000000000 */
[----:B------:R-:W-:-:S04]  /*04f0*/  UMOV UR5, 0x3fd33333 ;  /* 0x3fd3333300057882 */ /* 0x000fc80000000000 */
[----:B------:R-:W-:Y:S02]  /*0500*/  DFMA R22, R14, UR4, R22 ;  /* 0x000000040e167c2b */ /* 0x000fe40008000016 */
[----:B------:R-:W-:Y:S01]  /*0510*/  DADD R40, R40, R10 ;  /* 0x0000000028287229 */ /* 0x000fe2000000000a */
[----:B------:R-:W3:Y:S01]  /*0520*/  LDG.E.64.CONSTANT R14, desc[UR6][R6.64+0x30060] ;  /* 0x03006006060e7981 */ /* 0x000ee2000c1e9b00 */
[----:B------:R-:W-:Y:S01]  /*0530*/  UMOV UR4, 0x9999999a ;  /* 0x9999999a00047882 */ /* 0x000fe20000000000 */
[----:B------:R-:W-:-:S05]  /*0540*/  UMOV UR5, 0x3fc99999 ;  /* 0x3fc9999900057882 */ /* 0x000fca0000000000 */
[----:B------:R-:W-:Y:S01]  /*0550*/  DFMA R22, R40, UR4, R22 ;  /* 0x0000000428167c2b */ /* 0x000fe20008000016 */
[----:B------:R-:W-:Y:S01]  /*0560*/  UMOV UR4, 0xcccccccd ;  /* 0xcccccccd00047882 */ /* 0x000fe20000000000 */
[----:B------:R-:W-:Y:S01]  /*0570*/  DADD R28, R28, R38 ;  /* 0x000000001c1c7229 */ /* 0x000fe20000000026 */
[----:B------:R-:W4:Y:S01]  /*0580*/  LDG.E.64.CONSTANT R38, desc[UR6][R2.64+0x30060] ;  /* 0x0300600602267981 */ /* 0x000f22000c1e9b00 */
[----:B------:R-:W-:Y:S01]  /*0590*/  DADD R40, R30, R12 ;  /* 0x000000001e287229 */ /* 0x000fe2000000000c */
[----:B------:R-:W-:Y:S01]  /*05a0*/  UMOV UR5, 0x3ff4cccc ;  /* 0x3ff4cccc00057882 */ /* 0x000fe20000000000 */
[----:B------:R-:W-:Y:S02]  /*05b0*/  DADD R44, R44, R24 ;  /* 0x000000002c2c7229 */ /* 0x000fe40000000018 */
[----:B------:R-:W-:Y:S01]  /*05c0*/  DADD R36, R36, R16 ;  /* 0x0000000024247229 */ /* 0x000fe20000000010 */
[----:B------:R-:W5:Y:S03]  /*05d0*/  LDG.E.64.CONSTANT R16, desc[UR6][R4.64+0x30068] ;  /* 0x0300680604107981 */ /* 0x000f66000c1e9b00 */
[----:B------:R-:W-:-:S02]  /*05e0*/  DFMA R22, R40, UR4, R22 ;  /* 0x0000000428167c2b */ /* 0x000fc40008000016 */
[----:B------:R-:W-:Y:S01]  /*05f0*/  DADD R24, R28, R18 ;  /* 0x000000001c187229 */ /* 0x000fe20000000012 */
[----:B------:R-:W5:Y:S01]  /*0600*/  LDG.E.64.CONSTANT R40, desc[UR6][R4.64+0x30070] ;  /* 0x0300700604287981 */ /* 0x000f62000c1e9b00 */
[----:B------:R-:W-:-:S03]  /*0610*/  DADD R46, R46, R26 ;  /* 0x000000002e2e7229 */ /* 0x000fc6000000001a */
[----:B------:R-:W5:Y:S01]  /*0620*/  LDG.E.64.CONSTANT R26, desc[UR6][R4.64+0x10028] ;  /* 0x01002806041a7981 */ /* 0x000f62000c1e9b00 */
[--C-:B--2---:R-:W-:Y:S02]  /*0630*/  DADD R18, R18, R20.reuse ;  /* 0x0000000012127229 */ /* 0x104fe40000000014 */
[----:B------:R-:W-:Y:S01]  /*0640*/  DADD R42, R24, R20 ;  /* 0x00000000182a7229 */ /* 0x000fe20000000014 */
[----:B------:R-:W2:Y:S04]  /*0650*/  LDG.E.64.CONSTANT R20, desc[UR6][R4.64+0x30060] ;  /* 0x0300600604147981 */ /* 0x000ea8000c1e9b00 */
[----:B------:R-:W2:Y:S01]  /*0660*/  LDG.E.64.CONSTANT R24, desc[UR6][R6.64+0x10020] ;  /* 0x0100200606187981 */ /* 0x000ea2000c1e9b00 */
[----:B------:R-:W-:Y:S02]  /*0670*/  UMOV UR5, 0x4000cccc ;  /* 0x4000cccc00057882 */ /* 0x000fe40000000000 */
[----:B------:R-:W-:Y:S01]  /*0680*/  DFMA R22, R44, UR4, R22 ;  /* 0x000000042c167c2b */ /* 0x000fe20008000016 */
[----:B------:R-:W-:Y:S01]  /*0690*/  UMOV UR4, 0x9999999a ;  /* 0x9999999a00047882 */ /* 0x000fe20000000000 */
[----:B------:R-:W-:Y:S01]  /*06a0*/  UMOV UR5, 0x40019999 ;  /* 0x4001999900057882 */ /* 0x000fe20000000000 */
[----:B------:R-:W-:Y:S01]  /*06b0*/  UMOV UR18, 0x9999999a ;  /* 0x9999999a00127882 */ /* 0x000fe20000000000 */
[----:B------:R-:W-:Y:S01]  /*06c0*/  UMOV UR19, 0x3ff19999 ;  /* 0x3ff1999900137882 */ /* 0x000fe20000000000 */
[----:B------:R-:W-:Y:S01]  /*06d0*/  UMOV UR10, 0x66666666 ;  /* 0x66666666000a7882 */ /* 0x000fe20000000000 */
[----:B------:R-:W-:Y:S01]  /*06e0*/  UMOV UR11, 0x40026666 ;  /* 0x40026666000b7882 */ /* 0x000fe20000000000 */
[----:B------:R-:W2:Y:S01]  /*06f0*/  LDG.E.64.CONSTANT R6, desc[UR6][R6.64+0x500a0] ;  /* 0x0500a00606067981 */ /* 0x000ea2000c1e9b00 */
[----:B------:R-:W-:Y:S01]  /*0700*/  DFMA R22, R46, UR4, R22 ;  /* 0x000000042e167c2b */ /* 0x000fe20008000016 */
[----:B------:R-:W-:-:S07]  /*0710*/  UMOV UR5, 0x3ff19999 ;  /* 0x3ff1999900057882 */ /* 0x000fce0000000000 */
[----:B------:R-:W-:Y:S02]  /*0720*/  DFMA R22, R42, UR4, R22 ;  /* 0x000000042a167c2b */ /* 0x000fe40008000016 */
[----:B---3--:R-:W-:Y:S02]  /*0730*/  DADD R42, R36, R14 ;  /* 0x00000000242a7229 */ /* 0x008fe4000000000e */
[----:B----4-:R-:W-:-:S06]  /*0740*/  DADD R28, R28, R38 ;  /* 0x000000001c1c7229 */ /* 0x010fcc0000000026 */
[----:B-----5:R-:W-:Y:S02]  /*0750*/  DADD R42, R42, R16 ;  /* 0x000000002a2a7229 */ /* 0x020fe40000000010 */
[----:B------:R-:W-:-:S06]  /*0760*/  DADD R28, R28, R40 ;  /* 0x000000001c1c7229 */ /* 0x000fcc0000000028 */
[----:B------:R-:W-:-:S08]  /*0770*/  DMUL R42, R42, UR16 ;  /* 0x000000102a2a7c28 */ /* 0x000fd00008000000 */
[----:B------:R-:W-:Y:S02]  /*0780*/  DFMA R28, R28, UR12, R42 ;  /* 0x0000000c1c1c7c2b */ /* 0x000fe4000800002a */
[----:B------:R-:W3:Y:S04]  /*0790*/  LDG.E.64.CONSTANT R42, desc[UR6][R2.64+0x40080] ;  /* 0x04008006022a7981 */ /* 0x000ee8000c1e9b00 */
[----:B------:R-:W4:Y:S01]  /*07a0*/  LDG.E.64.CONSTANT R2, desc[UR6][R2.64+0x500a0] ;  /* 0x0500a00602027981 */ /* 0x000f22000c1e9b00 */
[----:B--2---:R-:W-:Y:S02]  /*07b0*/  DADD R30, R30, R20 ;  /* 0x000000001e1e7229 */ /* 0x004fe40000000014 */
[----:B------:R-:W-:-:S06]  /*07c0*/  DADD R36, R36, R24 ;  /* 0x0000000024247229 */ /* 0x000fcc0000000018 */
[----:B------:R-:W-:Y:S02]  /*07d0*/  DFMA R28, R30, UR14, R28 ;  /* 0x0000000e1e1c7c2b */ /* 0x000fe4000800001c */
[----:B------:R-:W2:Y:S01]  /*07e0*/  LDG.E.64.CONSTANT R30, desc[UR6][R4.64+0x40090] ;  /* 0x04009006041e7981 */ /* 0x000ea2000c1e9b00 */
[--C-:B------:R-:W-:Y:S02]  /*07f0*/  DADD R24, R24, R26.reuse ;  /* 0x0000000018187229 */ /* 0x100fe4000000001a */
[----:B------:R-:W-:Y:S02]  /*0800*/  DADD R26, R36, R26 ;  /* 0x00000000241a7229 */ /* 0x000fe4000000001a */
[----:B------:R-:W-:-:S08]  /*0810*/  DADD R36, R32, R44 ;  /* 0x0000000020247229 */ /* 0x000fd0000000002c */
[----:B------:R-:W-:-:S08]  /*0820*/  DADD R36, R34, R36 ;  /* 0x0000000022247229 */ /* 0x000fd00000000024 */
[----:B------:R-:W-:Y:S02]  /*0830*/  DFMA R28, R36, UR18, R28 ;  /* 0x00000012241c7c2b */ /* 0x000fe4000800001c */
[----:B------:R-:W5:Y:S01]  /*0840*/  LDG.E.64.CONSTANT R36, desc[UR6][R4.64+0x40088] ;  /* 0x0400880604247981 */ /* 0x000f62000c1e9b00 */
[----:B---3--:R-:W-:Y:S02]  /*0850*/  DADD R44, R44, R42 ;  /* 0x000000002c2c7229 */ /* 0x008fe4000000002a */
[----:B--2---:R-:W-:-:S08]  /*0860*/  DADD R42, R42, R30 ;  /* 0x000000002a2a7229 */ /* 0x004fd0000000001e */
[C---:B------:R-:W-:Y:S02]  /*0870*/  DADD R42, R32.reuse, R42 ;  /* 0x00000000202a7229 */ /* 0x040fe4000000002a */
[----:B------:R-:W-:-:S06]  /*0880*/  DADD R32, R32, R34 ;  /* 0x0000000020207229 */ /* 0x000fcc0000000022 */
[----:B------:R-:W-:Y:S02]  /*0890*/  DADD R34, R34, R42 ;  /* 0x0000000022227229 */ /* 0x000fe4000000002a */
[----:B------:R-:W-:Y:S02]  /*08a0*/  DADD R42, R46, R48 ;  /* 0x000000002e2a7229 */ /* 0x000fe40000000030 */
[----:B-----5:R-:W-:-:S06]  /*08b0*/  DADD R48, R48, R36 ;  /* 0x0000000030307229 */ /* 0x020fcc0000000024 */
[----:B------:R-:W-:Y:S02]  /*08c0*/  DADD R36, R42, R36 ;  /* 0x000000002a247229 */ /* 0x000fe40000000024 */
[C---:B------:R-:W-:Y:S02]  /*08d0*/  DADD R42, R38.reuse, R18 ;  /* 0x00000000262a7229 */ /* 0x040fe40000000012 */
[----:B------:R-:W-:Y:S02]  /*08e0*/  DADD R38, R38, R40 ;  /* 0x0000000026267229 */ /* 0x000fe40000000028 */
[----:B------:R-:W-:Y:S01]  /*08f0*/  DADD R30, R44, R30 ;  /* 0x000000002c1e7229 */ /* 0x000fe2000000001e */
[----:B------:R-:W2:Y:S03]  /*0900*/  LDG.E.64.CONSTANT R44, desc[UR6][R4.64+0x40080] ;  /* 0x04008006042c7981 */ /* 0x000ea6000c1e9b00 */
[----:B------:R-:W-:-:S02]  /*0910*/  DADD R40, R40, R42 ;  /* 0x0000000028287229 */ /* 0x000fc4000000002a */
[----:B------:R-:W2:Y:S01]  /*0920*/  LDG.E.64.CONSTANT R42, desc[UR6][R4.64] ;  /* 0x00000006042a7981 */ /* 0x000ea2000c1e9b00 */
[C---:B------:R-:W-:Y:S02]  /*0930*/  DADD R46, R50.reuse, R46 ;  /* 0x00000000322e7229 */ /* 0x040fe4000000002e */
[----:B------:R-:W-:Y:S02]  /*0940*/  DADD R48, R50, R48 ;  /* 0x0000000032307229 */ /* 0x000fe40000000030 */
[----:B------:R-:W-:Y:S02]  /*0950*/  DMUL R34, R34, UR18 ;  /* 0x0000001222227c28 */ /* 0x000fe40008000000 */
[----:B------:R-:W-:Y:S02]  /*0960*/  DADD R50, R50, R10 ;  /* 0x0000000032327229 */ /* 0x000fe4000000000a */
[C---:B------:R-:W-:Y:S02]  /*0970*/  DADD R46, R10.reuse, R46 ;  /* 0x000000000a2e7229 */ /* 0x040fe4000000002e */
[----:B------:R-:W-:-:S02]  /*0980*/  DADD R48, R10, R48 ;  /* 0x000000000a307229 */ /* 0x000fc40000000030 */
[----:B------:R-:W-:Y:S01]  /*0990*/  DMUL R36, R36, UR16 ;  /* 0x0000001024247c28 */ /* 0x000fe20008000000 */
[----:B------:R-:W3:Y:S01]  /*09a0*/  LDG.E.64.CONSTANT R10, desc[UR6][R4.64+0x500b0] ;  /* 0x0500b006040a7981 */ /* 0x000ee2000c1e9b00 */
[----:B------:R-:W-:Y:S01]  /*09b0*/  DFMA R34, R20, UR10, R34 ;  /* 0x0000000a14227c2b */ /* 0x000fe20008000022 */
[----:B------:R-:W-:Y:S01]  /*09c0*/  UMOV UR4, 0x33333333 ;  /* 0x3333333300047882 */ /* 0x000fe20000000000 */
[----:B------:R-:W-:-:S04]  /*09d0*/  UMOV UR5, 0x3ff33333 ;  /* 0x3ff3333300057882 */ /* 0x000fc80000000000 */
[----:B------:R-:W-:Y:S02]  /*09e0*/  DFMA R30, R30, UR12, R36 ;  /* 0x0000000c1e1e7c2b */ /* 0x000fe40008000024 */
[----:B------:R-:W-:Y:S01]  /*09f0*/  DFMA R48, R48, UR4, R34 ;  /* 0x0000000430307c2b */ /* 0x000fe20008000022 */
[----:B------:R-:W5:Y:S01]  /*0a00*/  LDG.E.64.CONSTANT R36, desc[UR6][R4.64+0x500a0] ;  /* 0x0500a00604247981 */ /* 0x000f62000c1e9b00 */
[----:B--2---:R-:W-:-:S08]  /*0a10*/  DADD R34, R42, R44 ;  /* 0x000000002a227229 */ /* 0x004fd0000000002c */
[----:B------:R-:W-:Y:S01]  /*0a20*/  DFMA R34, R34, UR14, R30 ;  /* 0x0000000e22227c2b */ /* 0x000fe2000800001e */
[----:B------:R0:W2:Y:S01]  /*0a30*/  LDG.E.64.CONSTANT R30, desc[UR6][R4.64+0x500a8] ;  /* 0x0500a806041e7981 */ /* 0x0000a2000c1e9b00 */
[----:B----4-:R-:W-:-:S08]  /*0a40*/  DADD R2, R18, R2 ;  /* 0x0000000012027229 */ /* 0x010fd00000000002 */
[----:B---3--:R-:W-:Y:S02]  /*0a50*/  DADD R2, R2, R10 ;  /* 0x0000000002027229 */ /* 0x008fe4000000000a */
[----:B------:R-:W-:-:S06]  /*0a60*/  DADD R10, R24, R6 ;  /* 0x00000000180a7229 */ /* 0x000fcc0000000006 */
[----:B------:R-:W-:Y:S02]  /*0a70*/  DFMA R48, R2, UR12, R48 ;  /* 0x0000000c02307c2b */ /* 0x000fe40008000030 */
[----:B------:R-:W-:Y:S02]  /*0a80*/  DADD R2, R14, R24 ;  /* 0x000000000e027229 */ /* 0x000fe40000000018 */
[----:B------:R-:W-:-:S06]  /*0a90*/  DFMA R34, R40, UR18, R34 ;  /* 0x0000001228227c2b */ /* 0x000fcc0008000022 */
[----:B------:R-:W-:Y:S02]  /*0aa0*/  DADD R2, R16, R2 ;  /* 0x0000000010027229 */ /* 0x000fe40000000002 */
[----:B------:R-:W-:Y:S02]  /*0ab0*/  DADD R20, R12, R20 ;  /* 0x000000000c147229 */ /* 0x000fe40000000014 */
[----:B------:R-:W-:Y:S02]  /*0ac0*/  DFMA R28, R46, UR4, R28 ;  /* 0x000000042e1c7c2b */ /* 0x000fe4000800001c */
[----:B------:R-:W-:Y:S02]  /*0ad0*/  DADD R44, R8, R44 ;  /* 0x00000000082c7229 */ /* 0x000fe4000000002c */
[----:B------:R-:W-:Y:S02]  /*0ae0*/  DFMA R34, R2, UR4, R34 ;  /* 0x0000000402227c2b */ /* 0x000fe40008000022 */
[----:B0-----:R-:W-:Y:S01]  /*0af0*/  DADD R4, R8, R42 ;  /* 0x0000000008047229 */ /* 0x001fe2000000002a */
[----:B------:R-:W0:Y:S01]  /*0b00*/  LDC.64 R2, c[0x0][0x388] ;  /* 0x0000e200ff027b82 */ /* 0x000e220000000a00 */
[----:B------:R-:W-:Y:S01]  /*0b10*/  UMOV UR12, 0xcccccccd ;  /* 0xcccccccd000c7882 */ /* 0x000fe20000000000 */
[----:B------:R-:W-:-:S03]  /*0b20*/  UMOV UR13, 0x3ff4cccc ;  /* 0x3ff4cccc000d7882 */ /* 0x000fc60000000000 */
[----:B------:R-:W-:Y:S02]  /*0b30*/  DFMA R20, R20, UR12, R34 ;  /* 0x0000000c14147c2b */ /* 0x000fe40008000022 */
[----:B------:R-:W-:Y:S02]  /*0b40*/  DFMA R4, R4, UR12, R28 ;  /* 0x0000000c04047c2b */ /* 0x000fe4000800001c */
[----:B------:R-:W-:Y:S02]  /*0b50*/  DADD R14, R14, R16 ;  /* 0x000000000e0e7229 */ /* 0x000fe40000000010 */
[----:B------:R-:W-:Y:S01]  /*0b60*/  DFMA R22, R26, UR4, R22 ;  /* 0x000000041a167c2b */ /* 0x000fe20008000016 */
[----:B------:R-:W-:Y:S01]  /*0b70*/  UMOV UR4, 0x9999999a ;  /* 0x9999999a00047882 */ /* 0x000fe20000000000 */
[----:B------:R-:W-:Y:S01]  /*0b80*/  UMOV UR5, 0x40019999 ;  /* 0x4001999900057882 */ /* 0x000fe20000000000 */
[----:B-----5:R-:W-:-:S05]  /*0b90*/  DADD R36, R12, R36 ;  /* 0x000000000c247229 */ /* 0x020fca0000000024 */
[----:B------:R-:W-:Y:S01]  /*0ba0*/  DFMA R22, R42, UR10, R22 ;  /* 0x0000000a2a167c2b */ /* 0x000fe20008000016 */
[----:B0-----:R-:W-:-:S04]  /*0bb0*/  IMAD.WIDE.U32 R2, R52, 0x10020, R2 ;  /* 0x0001002034027825 */ /* 0x001fc800078e0002 */
[----:B------:R-:W-:-:S05]  /*0bc0*/  IMAD.WIDE.U32 R2, R0, 0x8, R2 ;  /* 0x0000000800027825 */ /* 0x000fca00078e0002 */
[----:B------:R-:W-:Y:S01]  /*0bd0*/  STG.E.64 desc[UR6][R2.64], R22 ;  /* 0x0000001602007986 */ /* 0x000fe2000c101b06 */
[----:B--2---:R-:W-:-:S08]  /*0be0*/  DADD R10, R10, R30 ;  /* 0x000000000a0a7229 */ /* 0x004fd0000000001e */
[----:B------:R-:W-:Y:S01]  /*0bf0*/  DFMA R10, R10, UR16, R48 ;  /* 0x000000100a0a7c2b */ /* 0x000fe20008000030 */
[----:B------:R-:W-:Y:S01]  /*0c00*/  UMOV UR16, 0xcccccccd ;  /* 0xcccccccd00107882 */ /* 0x000fe20000000000 */
[----:B------:R-:W-:-:S06]  /*0c10*/  UMOV UR17, 0x4000cccc ;  /* 0x4000cccc00117882 */ /* 0x000fcc0000000000 */
[----:B------:R-:W-:Y:S01]  /*0c20*/  DFMA R10, R44, UR12, R10 ;  /* 0x0000000c2c0a7c2b */ /* 0x000fe2000800000a */
[----:B------:R-:W-:Y:S02]  /*0c30*/  UMOV UR13, 0x4000cccc ;  /* 0x4000cccc000d7882 */ /* 0x000fe40000000000 */
[----:B------:R-:W-:Y:S02]  /*0c40*/  DFMA R20, R32, UR12, R20 ;  /* 0x0000000c20147c2b */ /* 0x000fe40008000014 */
[----:B------:R-:W-:-:S03]  /*0c50*/  DFMA R4, R18, UR12, R4 ;  /* 0x0000000c12047c2b */ /* 0x000fc60008000004 */
[----:B------:R-:W-:-:S03]  /*0c60*/  DFMA R10, R38, UR16, R10 ;  /* 0x00000010260a7c2b */ /* 0x000fc6000800000a */
[----:B------:R-:W-:Y:S02]  /*0c70*/  DFMA R20, R50, UR4, R20 ;  /* 0x0000000432147c2b */ /* 0x000fe40008000014 */
[----:B------:R-:W-:-:S03]  /*0c80*/  DFMA R4, R24, UR4, R4 ;  /* 0x0000000418047c2b */ /* 0x000fc60008000004 */
[----:B------:R-:W-:-:S03]  /*0c90*/  DFMA R10, R14, UR4, R10 ;  /* 0x000000040e0a7c2b */ /* 0x000fc6000800000a */
[----:B------:R-:W-:Y:S02]  /*0ca0*/  DFMA R20, R8, UR10, R20 ;  /* 0x0000000a08147c2b */ /* 0x000fe40008000014 */
[----:B------:R-:W-:-:S03]  /*0cb0*/  DFMA R4, R12, UR10, R4 ;  /* 0x0000000a0c047c2b */ /* 0x000fc60008000004 */
[----:B------:R-:W-:Y:S02]  /*0cc0*/  DFMA R10, R36, UR14, R10 ;  /* 0x0000000e240a7c2b */ /* 0x000fe4000800000a */
[----:B------:R-:W-:Y:S04]  /*0cd0*/  STG.E.64 desc[UR6][R2.64+0x20040], R20 ;  /* 0x0200401402007986 */ /* 0x000fe8000c101b06 */
[----:B------:R-:W-:Y:S04]  /*0ce0*/  STG.E.64 desc[UR6][R2.64+0x10020], R4 ;  /* 0x0100200402007986 */ /* 0x000fe8000c101b06 */
[----:B------:R-:W-:Y:S01]  /*0cf0*/  STG.E.64 desc[UR6][R2.64+0x30060], R10 ;  /* 0x0300600a02007986 */ /* 0x000fe2000c101b06 */
[----:B------:R-:W-:Y:S05]  /*0d00*/  EXIT ;  /* 0x000000000000794d */ /* 0x000fea0003800000 */
.L_x_0:
[----:B------:R-:W-:-:S00]  /*0d10*/  BRA `(.L_x_0) ;  /* 0xfffffffc00fc7947 */ /* 0x000fc0000383ffff */
[----:B------:R-:W-:-:S00]  /*0d20*/  NOP ;  /* 0x0000000000007918 */ /* 0x000fc00000000000 */
        /* <DEDUP_REMOVED lines=13> */
.L_x_1:


//--------------------- .nv.shared.reserved.0     --------------------------
	.section	.nv.shared.reserved.0,"aw",@nobits
	.weak		__nv_reservedSMEM_offset_0_alias
	.size		__nv_reservedSMEM_offset_0_alias, 0, 64
	.other		__nv_reservedSMEM_offset_0_alias,@"STO_CUDA_RESERVED_SHARED STV_DEFAULT"
__nv_reservedSMEM_offset_0_alias:
	.zero		0
	.zero		64


//--------------------- .nv.constant0._Z7j2d25ptPdS_i --------------------------
	.section	.nv.constant0._Z7j2d25ptPdS_i,"a",@progbits
	.sectionflags	@""
	.align	4
.nv.constant0._Z7j2d25ptPdS_i:
	.zero		916


//--------------------- SYMBOLS --------------------------

	.type		.nv.reservedSmem.offset0,@object
	.size		.nv.reservedSmem.offset0,0x4
